//
// Generated by NVIDIA NVVM Compiler
//
// Compiler Build ID: CL-36424714
// Cuda compilation tools, release 13.0, V13.0.88
// Based on NVVM 20.0.0
//

.version 9.0
.target sm_100
.address_size 64

	// .globl	_Z13cudaMatrixAddPfS_S_ii

.visible .entry _Z13cudaMatrixAddPfS_S_ii(
	.param .u64 .ptr .align 1 _Z13cudaMatrixAddPfS_S_ii_param_0,
	.param .u64 .ptr .align 1 _Z13cudaMatrixAddPfS_S_ii_param_1,
	.param .u64 .ptr .align 1 _Z13cudaMatrixAddPfS_S_ii_param_2,
	.param .u32 _Z13cudaMatrixAddPfS_S_ii_param_3,
	.param .u32 _Z13cudaMatrixAddPfS_S_ii_param_4
)
{
	.reg .pred 	%p<4>;
	.reg .b32 	%r<12>;
	.reg .b32 	%f<4>;
	.reg .b64 	%rd<11>;

	ld.param.u64 	%rd1, [_Z13cudaMatrixAddPfS_S_ii_param_0];
	ld.param.u64 	%rd2, [_Z13cudaMatrixAddPfS_S_ii_param_1];
	ld.param.u64 	%rd3, [_Z13cudaMatrixAddPfS_S_ii_param_2];
	ld.param.u32 	%r3, [_Z13cudaMatrixAddPfS_S_ii_param_3];
	ld.param.u32 	%r4, [_Z13cudaMatrixAddPfS_S_ii_param_4];
	mov.u32 	%r5, %ctaid.y;
	mov.u32 	%r6, %ntid.y;
	mov.u32 	%r7, %tid.y;
	mad.lo.s32 	%r1, %r5, %r6, %r7;
	mov.u32 	%r8, %ctaid.x;
	mov.u32 	%r9, %ntid.x;
	mov.u32 	%r10, %tid.x;
	mad.lo.s32 	%r2, %r8, %r9, %r10;
	setp.ge.s32 	%p1, %r1, %r3;
	setp.ge.s32 	%p2, %r2, %r4;
	or.pred  	%p3, %p1, %p2;
	@%p3 bra 	$L__BB0_2;
	cvta.to.global.u64 	%rd4, %rd1;
	cvta.to.global.u64 	%rd5, %rd2;
	cvta.to.global.u64 	%rd6, %rd3;
	mad.lo.s32 	%r11, %r3, %r1, %r2;
	mul.wide.s32 	%rd7, %r11, 4;
	add.s64 	%rd8, %rd4, %rd7;
	ld.global.f32 	%f1, [%rd8];
	add.s64 	%rd9, %rd5, %rd7;
	ld.global.f32 	%f2, [%rd9];
	add.f32 	%f3, %f1, %f2;
	add.s64 	%rd10, %rd6, %rd7;
	st.global.f32 	[%rd10], %f3;
$L__BB0_2:
	ret;

}
	// .globl	_Z14cudaMatrixMultPfS_S_i
.visible .entry _Z14cudaMatrixMultPfS_S_i(
	.param .u64 .ptr .align 1 _Z14cudaMatrixMultPfS_S_i_param_0,
	.param .u64 .ptr .align 1 _Z14cudaMatrixMultPfS_S_i_param_1,
	.param .u64 .ptr .align 1 _Z14cudaMatrixMultPfS_S_i_param_2,
	.param .u32 _Z14cudaMatrixMultPfS_S_i_param_3
)
{
	.reg .pred 	%p<12>;
	.reg .b32 	%r<41>;
	.reg .b32 	%f<55>;
	.reg .b64 	%rd<66>;

	ld.param.u64 	%rd15, [_Z14cudaMatrixMultPfS_S_i_param_0];
	ld.param.u64 	%rd16, [_Z14cudaMatrixMultPfS_S_i_param_1];
	ld.param.u64 	%rd14, [_Z14cudaMatrixMultPfS_S_i_param_2];
	ld.param.u32 	%r17, [_Z14cudaMatrixMultPfS_S_i_param_3];
	cvta.to.global.u64 	%rd1, %rd16;
	cvta.to.global.u64 	%rd2, %rd15;
	mov.u32 	%r18, %ctaid.y;
	mov.u32 	%r19, %ntid.y;
	mov.u32 	%r20, %tid.y;
	mad.lo.s32 	%r1, %r18, %r19, %r20;
	mov.u32 	%r21, %ctaid.x;
	mov.u32 	%r22, %ntid.x;
	mov.u32 	%r23, %tid.x;
	mad.lo.s32 	%r2, %r21, %r22, %r23;
	max.s32 	%r24, %r1, %r2;
	setp.ge.s32 	%p1, %r24, %r17;
	setp.lt.s32 	%p2, %r17, 1;
	or.pred  	%p3, %p1, %p2;
	@%p3 bra 	$L__BB1_12;
	cvta.to.global.u64 	%rd17, %rd14;
	mul.lo.s32 	%r3, %r17, %r1;
	add.s32 	%r26, %r3, %r2;
	mul.wide.s32 	%rd18, %r26, 4;
	add.s64 	%rd3, %rd17, %rd18;
	ld.global.f32 	%f52, [%rd3];
	and.b32  	%r4, %r17, 7;
	setp.lt.u32 	%p4, %r17, 8;
	mov.b32 	%r39, 0;
	@%p4 bra 	$L__BB1_4;
	and.b32  	%r27, %r17, 2147483640;
	neg.s32 	%r37, %r27;
	mul.wide.u32 	%rd19, %r17, 4;
	add.s64 	%rd4, %rd1, %rd19;
	mul.wide.u32 	%rd20, %r17, 8;
	add.s64 	%rd5, %rd1, %rd20;
	mul.wide.u32 	%rd21, %r17, 12;
	add.s64 	%rd6, %rd1, %rd21;
	mul.wide.u32 	%rd22, %r17, 16;
	add.s64 	%rd7, %rd1, %rd22;
	mul.wide.u32 	%rd23, %r17, 20;
	add.s64 	%rd8, %rd1, %rd23;
	mul.wide.u32 	%rd24, %r17, 24;
	add.s64 	%rd9, %rd1, %rd24;
	mul.wide.u32 	%rd25, %r17, 28;
	add.s64 	%rd10, %rd1, %rd25;
	mul.wide.u32 	%rd26, %r3, 4;
	add.s64 	%rd27, %rd26, %rd2;
	add.s64 	%rd65, %rd27, 16;
	mov.u32 	%r36, %r2;
$L__BB1_3:
	.pragma "nounroll";
	and.b32  	%r39, %r17, 2147483640;
	mul.wide.s32 	%rd28, %r36, 4;
	add.s64 	%rd29, %rd4, %rd28;
	add.s64 	%rd30, %rd5, %rd28;
	add.s64 	%rd31, %rd6, %rd28;
	add.s64 	%rd32, %rd7, %rd28;
	add.s64 	%rd33, %rd8, %rd28;
	add.s64 	%rd34, %rd9, %rd28;
	add.s64 	%rd35, %rd10, %rd28;
	add.s64 	%rd36, %rd1, %rd28;
	ld.global.f32 	%f9, [%rd65+-16];
	ld.global.f32 	%f10, [%rd36];
	fma.rn.f32 	%f11, %f9, %f10, %f52;
	st.global.f32 	[%rd3], %f11;
	ld.global.f32 	%f12, [%rd65+-12];
	ld.global.f32 	%f13, [%rd29];
	fma.rn.f32 	%f14, %f12, %f13, %f11;
	st.global.f32 	[%rd3], %f14;
	ld.global.f32 	%f15, [%rd65+-8];
	ld.global.f32 	%f16, [%rd30];
	fma.rn.f32 	%f17, %f15, %f16, %f14;
	st.global.f32 	[%rd3], %f17;
	ld.global.f32 	%f18, [%rd65+-4];
	ld.global.f32 	%f19, [%rd31];
	fma.rn.f32 	%f20, %f18, %f19, %f17;
	st.global.f32 	[%rd3], %f20;
	ld.global.f32 	%f21, [%rd65];
	ld.global.f32 	%f22, [%rd32];
	fma.rn.f32 	%f23, %f21, %f22, %f20;
	st.global.f32 	[%rd3], %f23;
	ld.global.f32 	%f24, [%rd65+4];
	ld.global.f32 	%f25, [%rd33];
	fma.rn.f32 	%f26, %f24, %f25, %f23;
	st.global.f32 	[%rd3], %f26;
	ld.global.f32 	%f27, [%rd65+8];
	ld.global.f32 	%f28, [%rd34];
	fma.rn.f32 	%f29, %f27, %f28, %f26;
	st.global.f32 	[%rd3], %f29;
	ld.global.f32 	%f30, [%rd65+12];
	ld.global.f32 	%f31, [%rd35];
	fma.rn.f32 	%f52, %f30, %f31, %f29;
	st.global.f32 	[%rd3], %f52;
	add.s32 	%r37, %r37, 8;
	shl.b32 	%r28, %r17, 3;
	add.s32 	%r36, %r36, %r28;
	add.s64 	%rd65, %rd65, 32;
	setp.ne.s32 	%p5, %r37, 0;
	@%p5 bra 	$L__BB1_3;
$L__BB1_4:
	setp.eq.s32 	%p6, %r4, 0;
	@%p6 bra 	$L__BB1_12;
	and.b32  	%r12, %r17, 3;
	setp.lt.u32 	%p7, %r4, 4;
	@%p7 bra 	$L__BB1_7;
	add.s32 	%r29, %r39, %r3;
	mul.wide.u32 	%rd37, %r29, 4;
	add.s64 	%rd38, %rd2, %rd37;
	ld.global.f32 	%f32, [%rd38];
	mad.lo.s32 	%r30, %r39, %r17, %r2;
	mul.wide.s32 	%rd39, %r30, 4;
	add.s64 	%rd40, %rd1, %rd39;
	ld.global.f32 	%f33, [%rd40];
	fma.rn.f32 	%f34, %f32, %f33, %f52;
	st.global.f32 	[%rd3], %f34;
	cvt.u64.u32 	%rd41, %r3;
	cvt.u64.u32 	%rd42, %r39;
	add.s64 	%rd43, %rd42, %rd41;
	shl.b64 	%rd44, %rd43, 2;
	add.s64 	%rd45, %rd2, %rd44;
	ld.global.f32 	%f35, [%rd45+4];
	mul.wide.u32 	%rd46, %r17, 4;
	add.s64 	%rd47, %rd40, %rd46;
	ld.global.f32 	%f36, [%rd47];
	fma.rn.f32 	%f37, %f35, %f36, %f34;
	st.global.f32 	[%rd3], %f37;
	ld.global.f32 	%f38, [%rd45+8];
	add.s64 	%rd48, %rd47, %rd46;
	ld.global.f32 	%f39, [%rd48];
	fma.rn.f32 	%f40, %f38, %f39, %f37;
	st.global.f32 	[%rd3], %f40;
	ld.global.f32 	%f41, [%rd45+12];
	add.s64 	%rd49, %rd48, %rd46;
	ld.global.f32 	%f42, [%rd49];
	fma.rn.f32 	%f52, %f41, %f42, %f40;
	st.global.f32 	[%rd3], %f52;
	add.s32 	%r39, %r39, 4;
$L__BB1_7:
	setp.eq.s32 	%p8, %r12, 0;
	@%p8 bra 	$L__BB1_12;
	setp.eq.s32 	%p9, %r12, 1;
	@%p9 bra 	$L__BB1_10;
	add.s32 	%r31, %r39, %r3;
	mul.wide.u32 	%rd50, %r31, 4;
	add.s64 	%rd51, %rd2, %rd50;
	ld.global.f32 	%f43, [%rd51];
	mad.lo.s32 	%r32, %r39, %r17, %r2;
	mul.wide.s32 	%rd52, %r32, 4;
	add.s64 	%rd53, %rd1, %rd52;
	ld.global.f32 	%f44, [%rd53];
	fma.rn.f32 	%f45, %f43, %f44, %f52;
	st.global.f32 	[%rd3], %f45;
	cvt.u64.u32 	%rd54, %r3;
	cvt.u64.u32 	%rd55, %r39;
	add.s64 	%rd56, %rd55, %rd54;
	shl.b64 	%rd57, %rd56, 2;
	add.s64 	%rd58, %rd2, %rd57;
	ld.global.f32 	%f46, [%rd58+4];
	mul.wide.u32 	%rd59, %r17, 4;
	add.s64 	%rd60, %rd53, %rd59;
	ld.global.f32 	%f47, [%rd60];
	fma.rn.f32 	%f52, %f46, %f47, %f45;
	st.global.f32 	[%rd3], %f52;
	add.s32 	%r39, %r39, 2;
$L__BB1_10:
	and.b32  	%r33, %r17, 1;
	setp.eq.b32 	%p10, %r33, 1;
	not.pred 	%p11, %p10;
	@%p11 bra 	$L__BB1_12;
	add.s32 	%r34, %r39, %r3;
	mul.wide.u32 	%rd61, %r34, 4;
	add.s64 	%rd62, %rd2, %rd61;
	ld.global.f32 	%f48, [%rd62];
	mad.lo.s32 	%r35, %r39, %r17, %r2;
	mul.wide.s32 	%rd63, %r35, 4;
	add.s64 	%rd64, %rd1, %rd63;
	ld.global.f32 	%f49, [%rd64];
	fma.rn.f32 	%f50, %f48, %f49, %f52;
	st.global.f32 	[%rd3], %f50;
$L__BB1_12:
	ret;

}


// ===== COMPILED SASS (sm_100) =====

	.target	sm_100

	.elftype	@"ET_EXEC"


//--------------------- .note.nv.tkinfo           --------------------------
	.section	.note.nv.tkinfo,"",@"SHT_NOTE"
	.sectionflags	@"SHF_NOTE_NV_TKINFO"
	.tkinfo
        /*0018*/ 	.word	0x00000002
        /*0030*/ 	.string	""
        /*0030*/ 	.string	"ptxas"
        /*0030*/ 	.string	"Cuda compilation tools, release 13.0, V13.0.88"
        /*0030*/ 	.string	"Build cuda_13.0.r13.0/compiler.36424714_0"
        /*0030*/ 	.string	"-arch sm_100 -m 64 "



//--------------------- .note.nv.cuinfo           --------------------------
	.section	.note.nv.cuinfo,"",@"SHT_NOTE"
	.sectionflags	@"SHF_NOTE_NV_CUINFO"
        /*0018*/ 	.short	0x0002
        /*001a*/ 	.short	0x0064
        /*001c*/ 	.short	0x0082
	.zero		2


//--------------------- .nv.info                  --------------------------
	.section	.nv.info,"",@"SHT_CUDA_INFO"
	.align	4


	//----- nvinfo : EIATTR_REGCOUNT
	.align		4
        /*0000*/ 	.byte	0x04, 0x2f
        /*0002*/ 	.short	(.L_1 - .L_0)
	.align		4
.L_0:
        /*0004*/ 	.word	index@(_Z13cudaMatrixAddPfS_S_ii)
        /*0008*/ 	.word	0x0000000c


	//----- nvinfo : EIATTR_FRAME_SIZE
	.align		4
.L_1:
        /*000c*/ 	.byte	0x04, 0x11
        /*000e*/ 	.short	(.L_3 - .L_2)
	.align		4
.L_2:
        /*0010*/ 	.word	index@(_Z13cudaMatrixAddPfS_S_ii)
        /*0014*/ 	.word	0x00000000


	//----- nvinfo : EIATTR_REGCOUNT
	.align		4
.L_3:
        /*0018*/ 	.byte	0x04, 0x2f
        /*001a*/ 	.short	(.L_5 - .L_4)
	.align		4
.L_4:
        /*001c*/ 	.word	index@(_Z14cudaMatrixMultPfS_S_i)
        /*0020*/ 	.word	0x00000018


	//----- nvinfo : EIATTR_FRAME_SIZE
	.align		4
.L_5:
        /*0024*/ 	.byte	0x04, 0x11
        /*0026*/ 	.short	(.L_7 - .L_6)
	.align		4
.L_6:
        /*0028*/ 	.word	index@(_Z14cudaMatrixMultPfS_S_i)
        /*002c*/ 	.word	0x00000000


	//----- nvinfo : EIATTR_MIN_STACK_SIZE
	.align		4
.L_7:
        /*0030*/ 	.byte	0x04, 0x12
        /*0032*/ 	.short	(.L_9 - .L_8)
	.align		4
.L_8:
        /*0034*/ 	.word	index@(_Z14cudaMatrixMultPfS_S_i)
        /*0038*/ 	.word	0x00000000


	//----- nvinfo : EIATTR_MIN_STACK_SIZE
	.align		4
.L_9:
        /*003c*/ 	.byte	0x04, 0x12
        /*003e*/ 	.short	(.L_11 - .L_10)
	.align		4
.L_10:
        /*0040*/ 	.word	index@(_Z13cudaMatrixAddPfS_S_ii)
        /*0044*/ 	.word	0x00000000
.L_11:


//--------------------- .nv.compat                --------------------------
	.section	.nv.compat,"",@"SHT_CUDA_COMPAT_INFO"
	.align	4
        /*0000*/ 	.byte	0x02, 0x09, 0x00, 0x00, 0x02, 0x02, 0x01, 0x00, 0x02, 0x05, 0x05, 0x00, 0x03, 0x07, 0x01, 0x01
        /*0010*/ 	.byte	0x02, 0x03, 0x00, 0x00, 0x02, 0x06, 0x01, 0x00, 0x04, 0x0b, 0x08, 0x00, 0x09, 0x00, 0x00, 0x00
        /*0020*/ 	.byte	0x00, 0x00, 0x00, 0x00


//--------------------- .nv.info._Z14cudaMatrixMultPfS_S_i --------------------------
	.section	.nv.info._Z14cudaMatrixMultPfS_S_i,"",@"SHT_CUDA_INFO"
	.sectionflags	@""
	.align	4


	//----- nvinfo : EIATTR_CUDA_API_VERSION
	.align		4
        /*0000*/ 	.byte	0x04, 0x37
        /*0002*/ 	.short	(.L_13 - .L_12)
.L_12:
        /*0004*/ 	.word	0x00000082


	//----- nvinfo : EIATTR_KPARAM_INFO
	.align		4
.L_13:
        /*0008*/ 	.byte	0x04, 0x17
        /*000a*/ 	.short	(.L_15 - .L_14)
.L_14:
        /*000c*/ 	.word	0x00000000
        /*0010*/ 	.short	0x0003
        /*0012*/ 	.short	0x0018
        /*0014*/ 	.byte	0x00, 0xf0, 0x11, 0x00


	//----- nvinfo : EIATTR_KPARAM_INFO
	.align		4
.L_15:
        /*0018*/ 	.byte	0x04, 0x17
        /*001a*/ 	.short	(.L_17 - .L_16)
.L_16:
        /*001c*/ 	.word	0x00000000
        /*0020*/ 	.short	0x0002
        /*0022*/ 	.short	0x0010
        /*0024*/ 	.byte	0x00, 0xf5, 0x21, 0x00


	//----- nvinfo : EIATTR_KPARAM_INFO
	.align		4
.L_17:
        /*0028*/ 	.byte	0x04, 0x17
        /*002a*/ 	.short	(.L_19 - .L_18)
.L_18:
        /*002c*/ 	.word	0x00000000
        /*0030*/ 	.short	0x0001
        /*0032*/ 	.short	0x0008
        /*0034*/ 	.byte	0x00, 0xf5, 0x21, 0x00


	//----- nvinfo : EIATTR_KPARAM_INFO
	.align		4
.L_19:
        /*0038*/ 	.byte	0x04, 0x17
        /*003a*/ 	.short	(.L_21 - .L_20)
.L_20:
        /*003c*/ 	.word	0x00000000
        /*0040*/ 	.short	0x0000
        /*0042*/ 	.short	0x0000
        /*0044*/ 	.byte	0x00, 0xf5, 0x21, 0x00


	//----- nvinfo : EIATTR_SPARSE_MMA_MASK
	.align		4
.L_21:
        /*0048*/ 	.byte	0x03, 0x50
        /*004a*/ 	.short	0x0000


	//----- nvinfo : EIATTR_MAXREG_COUNT
	.align		4
        /*004c*/ 	.byte	0x03, 0x1b
        /*004e*/ 	.short	0x00ff


	//----- nvinfo : EIATTR_MERCURY_ISA_VERSION
	.align		4
        /*0050*/ 	.byte	0x03, 0x5f
        /*0052*/ 	.short	0x0101


	//----- nvinfo : EIATTR_VRC_CTA_INIT_COUNT
	.align		4
        /*0054*/ 	.byte	0x02, 0x4a
	.zero		1
	.zero		1


	//----- nvinfo : EIATTR_EXIT_INSTR_OFFSETS
	.align		4
        /*0058*/ 	.byte	0x04, 0x1c
        /*005a*/ 	.short	(.L_23 - .L_22)


	//   ....[0]....
.L_22:
        /*005c*/ 	.word	0x000000e0


	//   ....[1]....
        /*0060*/ 	.word	0x00000650


	//   ....[2]....
        /*0064*/ 	.word	0x000008c0


	//   ....[3]....
        /*0068*/ 	.word	0x00000a80


	//   ....[4]....
        /*006c*/ 	.word	0x00000b30


	//----- nvinfo : EIATTR_CBANK_PARAM_SIZE
	.align		4
.L_23:
        /*0070*/ 	.byte	0x03, 0x19
        /*0072*/ 	.short	0x001c


	//----- nvinfo : EIATTR_PARAM_CBANK
	.align		4
        /*0074*/ 	.byte	0x04, 0x0a
        /*0076*/ 	.short	(.L_25 - .L_24)
	.align		4
.L_24:
        /*0078*/ 	.word	index@(.nv.constant0._Z14cudaMatrixMultPfS_S_i)
        /*007c*/ 	.short	0x0380
        /*007e*/ 	.short	0x001c


	//----- nvinfo : EIATTR_SW_WAR
	.align		4
.L_25:
        /*0080*/ 	.byte	0x04, 0x36
        /*0082*/ 	.short	(.L_27 - .L_26)
.L_26:
        /*0084*/ 	.word	0x00000008
.L_27:


//--------------------- .nv.info._Z13cudaMatrixAddPfS_S_ii --------------------------
	.section	.nv.info._Z13cudaMatrixAddPfS_S_ii,"",@"SHT_CUDA_INFO"
	.sectionflags	@""
	.align	4


	//----- nvinfo : EIATTR_CUDA_API_VERSION
	.align		4
        /*0000*/ 	.byte	0x04, 0x37
        /*0002*/ 	.short	(.L_29 - .L_28)
.L_28:
        /*0004*/ 	.word	0x00000082


	//----- nvinfo : EIATTR_KPARAM_INFO
	.align		4
.L_29:
        /*0008*/ 	.byte	0x04, 0x17
        /*000a*/ 	.short	(.L_31 - .L_30)
.L_30:
        /*000c*/ 	.word	0x00000000
        /*0010*/ 	.short	0x0004
        /*0012*/ 	.short	0x001c
        /*0014*/ 	.byte	0x00, 0xf0, 0x11, 0x00


	//----- nvinfo : EIATTR_KPARAM_INFO
	.align		4
.L_31:
        /*0018*/ 	.byte	0x04, 0x17
        /*001a*/ 	.short	(.L_33 - .L_32)
.L_32:
        /*001c*/ 	.word	0x00000000
        /*0020*/ 	.short	0x0003
        /*0022*/ 	.short	0x0018
        /*0024*/ 	.byte	0x00, 0xf0, 0x11, 0x00


	//----- nvinfo : EIATTR_KPARAM_INFO
	.align		4
.L_33:
        /*0028*/ 	.byte	0x04, 0x17
        /*002a*/ 	.short	(.L_35 - .L_34)
.L_34:
        /*002c*/ 	.word	0x00000000
        /*0030*/ 	.short	0x0002
        /*0032*/ 	.short	0x0010
        /*0034*/ 	.byte	0x00, 0xf5, 0x21, 0x00


	//----- nvinfo : EIATTR_KPARAM_INFO
	.align		4
.L_35:
        /*0038*/ 	.byte	0x04, 0x17
        /*003a*/ 	.short	(.L_37 - .L_36)
.L_36:
        /*003c*/ 	.word	0x00000000
        /*0040*/ 	.short	0x0001
        /*0042*/ 	.short	0x0008
        /*0044*/ 	.byte	0x00, 0xf5, 0x21, 0x00


	//----- nvinfo : EIATTR_KPARAM_INFO
	.align		4
.L_37:
        /*0048*/ 	.byte	0x04, 0x17
        /*004a*/ 	.short	(.L_39 - .L_38)
.L_38:
        /*004c*/ 	.word	0x00000000
        /*0050*/ 	.short	0x0000
        /*0052*/ 	.short	0x0000
        /*0054*/ 	.byte	0x00, 0xf5, 0x21, 0x00


	//----- nvinfo : EIATTR_SPARSE_MMA_MASK
	.align		4
.L_39:
        /*0058*/ 	.byte	0x03, 0x50
        /*005a*/ 	.short	0x0000


	//----- nvinfo : EIATTR_MAXREG_COUNT
	.align		4
        /*005c*/ 	.byte	0x03, 0x1b
        /*005e*/ 	.short	0x00ff


	//----- nvinfo : EIATTR_MERCURY_ISA_VERSION
	.align		4
        /*0060*/ 	.byte	0x03, 0x5f
        /*0062*/ 	.short	0x0101


	//----- nvinfo : EIATTR_VRC_CTA_INIT_COUNT
	.align		4
        /*0064*/ 	.byte	0x02, 0x4a
	.zero		1
	.zero		1


	//----- nvinfo : EIATTR_EXIT_INSTR_OFFSETS
	.align		4
        /*0068*/ 	.byte	0x04, 0x1c
        /*006a*/ 	.short	(.L_41 - .L_40)


	//   ....[0]....
.L_40:
        /*006c*/ 	.word	0x000000c0


	//   ....[1]....
        /*0070*/ 	.word	0x00000190


	//----- nvinfo : EIATTR_CBANK_PARAM_SIZE
	.align		4
.L_41:
        /*0074*/ 	.byte	0x03, 0x19
        /*0076*/ 	.short	0x0020


	//----- nvinfo : EIATTR_PARAM_CBANK
	.align		4
        /*0078*/ 	.byte	0x04, 0x0a
        /*007a*/ 	.short	(.L_43 - .L_42)
	.align		4
.L_42:
        /*007c*/ 	.word	index@(.nv.constant0._Z13cudaMatrixAddPfS_S_ii)
        /*0080*/ 	.short	0x0380
        /*0082*/ 	.short	0x0020


	//----- nvinfo : EIATTR_SW_WAR
	.align		4
.L_43:
        /*0084*/ 	.byte	0x04, 0x36
        /*0086*/ 	.short	(.L_45 - .L_44)
.L_44:
        /*0088*/ 	.word	0x00000008
.L_45:


//--------------------- .nv.callgraph             --------------------------
	.section	.nv.callgraph,"",@"SHT_CUDA_CALLGRAPH"
	.align	4
	.sectionentsize	8
	.align		4
        /*0000*/ 	.word	0x00000000
	.align		4
        /*0004*/ 	.word	0xffffffff
	.align		4
        /*0008*/ 	.word	0x00000000
	.align		4
        /*000c*/ 	.word	0xfffffffe
	.align		4
        /*0010*/ 	.word	0x00000000
	.align		4
        /*0014*/ 	.word	0xfffffffd
	.align		4
        /*0018*/ 	.word	0x00000000
	.align		4
        /*001c*/ 	.word	0xfffffffc


//--------------------- .text._Z14cudaMatrixMultPfS_S_i --------------------------
	.section	.text._Z14cudaMatrixMultPfS_S_i,"ax",@progbits
	.align	128
        .global         _Z14cudaMatrixMultPfS_S_i
        .type           _Z14cudaMatrixMultPfS_S_i,@function
        .size           _Z14cudaMatrixMultPfS_S_i,(.L_x_6 - _Z14cudaMatrixMultPfS_S_i)
        .other          _Z14cudaMatrixMultPfS_S_i,@"STO_CUDA_ENTRY STV_DEFAULT"
_Z14cudaMatrixMultPfS_S_i:
.text._Z14cudaMatrixMultPfS_S_i:
[----:B------:R-:W-:Y:S01]  /*0000*/  LDC R1, c[0x0][0x37c] ;  /* 0x0000df00ff017b82 */ /* 0x000fe20000000800 */
[----:B------:R-:W0:Y:S07]  /*0010*/  S2R R0, SR_TID.Y ;  /* 0x0000000000007919 */ /* 0x000e2e0000002200 */
[----:B------:R-:W0:Y:S01]  /*0020*/  S2UR UR4, SR_CTAID.Y ;  /* 0x00000000000479c3 */ /* 0x000e220000002600 */
[----:B------:R-:W1:Y:S01]  /*0030*/  LDCU UR18, c[0x0][0x398] ;  /* 0x00007300ff1277ac */ /* 0x000e620008000800 */
[----:B------:R-:W2:Y:S06]  /*0040*/  S2R R3, SR_TID.X ;  /* 0x0000000000037919 */ /* 0x000eac0000002100 */
[----:B------:R-:W0:Y:S08]  /*0050*/  LDC R5, c[0x0][0x364] ;  /* 0x0000d900ff057b82 */ /* 0x000e300000000800 */
[----:B------:R-:W2:Y:S01]  /*0060*/  S2UR UR5, SR_CTAID.X ;  /* 0x00000000000579c3 */ /* 0x000ea20000002500 */
[----:B-1----:R-:W-:-:S07]  /*0070*/  UISETP.GE.AND UP0, UPT, UR18, 0x1, UPT ;  /* 0x000000011200788c */ /* 0x002fce000bf06270 */
[----:B------:R-:W2:Y:S01]  /*0080*/  LDC R2, c[0x0][0x360] ;  /* 0x0000d800ff027b82 */ /* 0x000ea20000000800 */
[----:B------:R-:W-:Y:S01]  /*0090*/  PLOP3.LUT P0, PT, PT, PT, UP0, 0x80, 0x8 ;  /* 0x000000000008781c */ /* 0x000fe20003f0f008 */
[----:B0-----:R-:W-:Y:S02]  /*00a0*/  IMAD R5, R5, UR4, R0 ;  /* 0x0000000405057c24 */ /* 0x001fe4000f8e0200 */
[----:B--2---:R-:W-:-:S05]  /*00b0*/  IMAD R0, R2, UR5, R3 ;  /* 0x0000000502007c24 */ /* 0x004fca000f8e0203 */
[----:B------:R-:W-:-:S04]  /*00c0*/  VIMNMX R2, PT, PT, R5, R0, !PT ;  /* 0x0000000005027248 */ /* 0x000fc80007fe0100 */
[----:B------:R-:W-:-:S13]  /*00d0*/  ISETP.GE.OR P0, PT, R2, UR18, !P0 ;  /* 0x0000001202007c0c */ /* 0x000fda000c706670 */
[----:B------:R-:W-:Y:S05]  /*00e0*/  @P0 EXIT ;  /* 0x000000000000094d */ /* 0x000fea0003800000 */
[----:B------:R-:W0:Y:S01]  /*00f0*/  LDC.64 R2, c[0x0][0x390] ;  /* 0x0000e400ff027b82 */ /* 0x000e220000000a00 */
[----:B------:R-:W1:Y:S01]  /*0100*/  LDCU.64 UR16, c[0x0][0x358] ;  /* 0x00006b00ff1077ac */ /* 0x000e620008000a00 */
[----:B------:R-:W-:-:S05]  /*0110*/  IMAD R5, R5, UR18, RZ ;  /* 0x0000001205057c24 */ /* 0x000fca000f8e02ff */
[----:B------:R-:W-:-:S05]  /*0120*/  IADD3 R7, PT, PT, R0, R5, RZ ;  /* 0x0000000500077210 */ /* 0x000fca0007ffe0ff */
[----:B0-----:R-:W-:-:S05]  /*0130*/  IMAD.WIDE R2, R7, 0x4, R2 ;  /* 0x0000000407027825 */ /* 0x001fca00078e0202 */
[----:B-1----:R0:W5:Y:S01]  /*0140*/  LDG.E R7, desc[UR16][R2.64] ;  /* 0x0000001002077981 */ /* 0x002162000c1e1900 */
[----:B------:R-:W-:Y:S01]  /*0150*/  UISETP.GE.U32.AND UP0, UPT, UR18, 0x8, UPT ;  /* 0x000000081200788c */ /* 0x000fe2000bf06070 */
[----:B------:R-:W-:-:S08]  /*0160*/  HFMA2 R4, -RZ, RZ, 0, 0 ;  /* 0x00000000ff047431 */ /* 0x000fd000000001ff */
[----:B0-----:R-:W-:Y:S05]  /*0170*/  BRA.U !UP0, `(.L_x_0) ;  /* 0x00000005082c7547 */ /* 0x001fea000b800000 */
[----:B------:R-:W0:Y:S01]  /*0180*/  LDCU.128 UR20, c[0x0][0x380] ;  /* 0x00007000ff1477ac */ /* 0x000e220008000c00 */
[----:B------:R-:W-:Y:S01]  /*0190*/  MOV R4, R0 ;  /* 0x0000000000047202 */ /* 0x000fe20000000f00 */
[----:B------:R-:W-:-:S04]  /*01a0*/  ULOP3.LUT UR4, UR18, 0x7ffffff8, URZ, 0xc0, !UPT ;  /* 0x7ffffff812047892 */ /* 0x000fc8000f8ec0ff */
[----:B------:R-:W-:Y:S01]  /*01b0*/  UIADD3 UR4, UPT, UPT, -UR4, URZ, URZ ;  /* 0x000000ff04047290 */ /* 0x000fe2000fffe1ff */
[----:B0-----:R-:W-:Y:S01]  /*01c0*/  MOV R8, UR20 ;  /* 0x0000001400087c02 */ /* 0x001fe20008000f00 */
[----:B------:R-:W-:Y:S01]  /*01d0*/  UIMAD.WIDE.U32 UR6, UR18, 0xc, UR22 ;  /* 0x0000000c120678a5 */ /* 0x000fe2000f8e0016 */
[----:B------:R-:W-:Y:S01]  /*01e0*/  MOV R9, UR21 ;  /* 0x0000001500097c02 */ /* 0x000fe20008000f00 */
[----:B------:R-:W-:Y:S02]  /*01f0*/  UIMAD.WIDE.U32 UR8, UR18, 0x10, UR22 ;  /* 0x00000010120878a5 */ /* 0x000fe4000f8e0016 */
[----:B------:R-:W-:Y:S01]  /*0200*/  UIMAD.WIDE.U32 UR10, UR18, 0x14, UR22 ;  /* 0x00000014120a78a5 */ /* 0x000fe2000f8e0016 */
[----:B------:R-:W-:Y:S01]  /*0210*/  IMAD.WIDE.U32 R8, R5, 0x4, R8 ;  /* 0x0000000405087825 */ /* 0x000fe200078e0008 */
[----:B------:R-:W-:Y:S02]  /*0220*/  UIMAD.WIDE.U32 UR12, UR18, 0x18, UR22 ;  /* 0x00000018120c78a5 */ /* 0x000fe4000f8e0016 */
[----:B------:R-:W-:Y:S01]  /*0230*/  UIMAD.WIDE.U32 UR14, UR18, 0x1c, UR22 ;  /* 0x0000001c120e78a5 */ /* 0x000fe2000f8e0016 */
[----:B------:R-:W-:-:S04]  /*0240*/  IADD3 R6, P0, PT, R8, 0x10, RZ ;  /* 0x0000001008067810 */ /* 0x000fc80007f1e0ff */
[----:B------:R-:W-:-:S09]  /*0250*/  IADD3.X R9, PT, PT, RZ, R9, RZ, P0, !PT ;  /* 0x00000009ff097210 */ /* 0x000fd200007fe4ff */
.L_x_1:
[----:B------:R-:W-:Y:S02]  /*0260*/  MOV R11, 0x4 ;  /* 0x00000004000b7802 */ /* 0x000fe40000000f00 */
[----:B------:R-:W-:-:S03]  /*0270*/  MOV R8, R6 ;  /* 0x0000000600087202 */ /* 0x000fc60000000f00 */
[----:B------:R-:W-:Y:S02]  /*0280*/  IMAD.WIDE R10, R4, R11, UR22 ;  /* 0x00000016040a7e25 */ /* 0x000fe4000f8e020b */
[----:B------:R-:W2:Y:S04]  /*0290*/  LDG.E R6, desc[UR16][R8.64+-0x10] ;  /* 0xfffff01008067981 */ /* 0x000ea8000c1e1900 */
[----:B------:R-:W2:Y:S01]  /*02a0*/  LDG.E R10, desc[UR16][R10.64] ;  /* 0x000000100a0a7981 */ /* 0x000ea2000c1e1900 */
[----:B------:R-:W-:-:S06]  /*02b0*/  UIMAD.WIDE.U32 UR20, UR18, 0x4, UR22 ;  /* 0x00000004121478a5 */ /* 0x000fcc000f8e0016 */
[----:B------:R-:W-:Y:S02]  /*02c0*/  MOV R12, UR20 ;  /* 0x00000014000c7c02 */ /* 0x000fe40008000f00 */
[----:B------:R-:W-:Y:S01]  /*02d0*/  MOV R13, UR21 ;  /* 0x00000015000d7c02 */ /* 0x000fe20008000f00 */
[----:B--2--5:R-:W-:Y:S02]  /*02e0*/  FFMA R15, R6, R10, R7 ;  /* 0x0000000a060f7223 */ /* 0x024fe40000000007 */
[----:B-1----:R-:W-:-:S03]  /*02f0*/  IMAD.WIDE R6, R4, 0x4, R12 ;  /* 0x0000000404067825 */ /* 0x002fc600078e020c */
[----:B------:R0:W-:Y:S04]  /*0300*/  STG.E desc[UR16][R2.64], R15 ;  /* 0x0000000f02007986 */ /* 0x0001e8000c101910 */
[----:B------:R-:W2:Y:S04]  /*0310*/  LDG.E R6, desc[UR16][R6.64] ;  /* 0x0000001006067981 */ /* 0x000ea8000c1e1900 */
[----:B------:R-:W2:Y:S01]  /*0320*/  LDG.E R14, desc[UR16][R8.64+-0xc] ;  /* 0xfffff410080e7981 */ /* 0x000ea2000c1e1900 */
[----:B------:R-:W-:-:S06]  /*0330*/  UIMAD.WIDE.U32 UR20, UR18, 0x8, UR22 ;  /* 0x00000008121478a5 */ /* 0x000fcc000f8e0016 */
[----:B------:R-:W-:Y:S02]  /*0340*/  MOV R12, UR20 ;  /* 0x00000014000c7c02 */ /* 0x000fe40008000f00 */
[----:B------:R-:W-:-:S03]  /*0350*/  MOV R13, UR21 ;  /* 0x00000015000d7c02 */ /* 0x000fc60008000f00 */
[----:B------:R-:W-:-:S04]  /*0360*/  IMAD.WIDE R10, R4, 0x4, R12 ;  /* 0x00000004040a7825 */ /* 0x000fc800078e020c */
[----:B--2---:R-:W-:-:S05]  /*0370*/  FFMA R17, R14, R6, R15 ;  /* 0x000000060e117223 */ /* 0x004fca000000000f */
[----:B------:R1:W-:Y:S04]  /*0380*/  STG.E desc[UR16][R2.64], R17 ;  /* 0x0000001102007986 */ /* 0x0003e8000c101910 */
[----:B------:R-:W0:Y:S04]  /*0390*/  LDG.E R10, desc[UR16][R10.64] ;  /* 0x000000100a0a7981 */ /* 0x000e28000c1e1900 */
[----:B------:R-:W0:Y:S01]  /*03a0*/  LDG.E R12, desc[UR16][R8.64+-0x8] ;  /* 0xfffff810080c7981 */ /* 0x000e22000c1e1900 */
[----:B------:R-:W-:-:S05]  /*03b0*/  HFMA2 R13, -RZ, RZ, 0, 2.384185791015625e-07 ;  /* 0x00000004ff0d7431 */ /* 0x000fca00000001ff */
[----:B------:R-:W-:-:S04]  /*03c0*/  IMAD.WIDE R6, R4, R13, UR6 ;  /* 0x0000000604067e25 */ /* 0x000fc8000f8e020d */
[----:B0-----:R-:W-:-:S05]  /*03d0*/  FFMA R15, R12, R10, R17 ;  /* 0x0000000a0c0f7223 */ /* 0x001fca0000000011 */
[----:B------:R0:W-:Y:S04]  /*03e0*/  STG.E desc[UR16][R2.64], R15 ;  /* 0x0000000f02007986 */ /* 0x0001e8000c101910 */
[----:B------:R-:W2:Y:S04]  /*03f0*/  LDG.E R6, desc[UR16][R6.64] ;  /* 0x0000001006067981 */ /* 0x000ea8000c1e1900 */
[----:B------:R-:W2:Y:S02]  /*0400*/  LDG.E R12, desc[UR16][R8.64+-0x4] ;  /* 0xfffffc10080c7981 */ /* 0x000ea4000c1e1900 */
[----:B--2---:R-:W-:Y:S01]  /*0410*/  FFMA R19, R12, R6, R15 ;  /* 0x000000060c137223 */ /* 0x004fe2000000000f */
[----:B------:R-:W-:-:S04]  /*0420*/  IMAD.WIDE R12, R4, R13, UR8 ;  /* 0x00000008040c7e25 */ /* 0x000fc8000f8e020d */
[----:B------:R2:W-:Y:S04]  /*0430*/  STG.E desc[UR16][R2.64], R19 ;  /* 0x0000001302007986 */ /* 0x0005e8000c101910 */
[----:B------:R-:W1:Y:S04]  /*0440*/  LDG.E R12, desc[UR16][R12.64] ;  /* 0x000000100c0c7981 */ /* 0x000e68000c1e1900 */
[----:B------:R-:W1:Y:S01]  /*0450*/  LDG.E R10, desc[UR16][R8.64] ;  /* 0x00000010080a7981 */ /* 0x000e62000c1e1900 */
[----:B------:R-:W-:Y:S01]  /*0460*/  MOV R11, 0x4 ;  /* 0x00000004000b7802 */ /* 0x000fe20000000f00 */
[----:B-1----:R-:W-:-:S04]  /*0470*/  FFMA R17, R10, R12, R19 ;  /* 0x0000000c0a117223 */ /* 0x002fc80000000013 */
[----:B------:R-:W-:Y:S01]  /*0480*/  IMAD.WIDE R10, R4, R11, UR10 ;  /* 0x0000000a040a7e25 */ /* 0x000fe2000f8e020b */
[----:B------:R1:W-:Y:S05]  /*0490*/  STG.E desc[UR16][R2.64], R17 ;  /* 0x0000001102007986 */ /* 0x0003ea000c101910 */
[----:B------:R-:W3:Y:S04]  /*04a0*/  LDG.E R10, desc[UR16][R10.64] ;  /* 0x000000100a0a7981 */ /* 0x000ee8000c1e1900 */
[----:B------:R-:W3:Y:S01]  /*04b0*/  LDG.E R6, desc[UR16][R8.64+0x4] ;  /* 0x0000041008067981 */ /* 0x000ee2000c1e1900 */
[----:B0-----:R-:W-:-:S04]  /*04c0*/  IMAD.MOV.U32 R15, RZ, RZ, 0x4 ;  /* 0x00000004ff0f7424 */ /* 0x001fc800078e00ff */
[----:B------:R-:W-:-:S04]  /*04d0*/  IMAD.WIDE R14, R4, R15, UR12 ;  /* 0x0000000c040e7e25 */ /* 0x000fc8000f8e020f */
[----:B---3--:R-:W-:-:S05]  /*04e0*/  FFMA R21, R6, R10, R17 ;  /* 0x0000000a06157223 */ /* 0x008fca0000000011 */
[----:B------:R1:W-:Y:S04]  /*04f0*/  STG.E desc[UR16][R2.64], R21 ;  /* 0x0000001502007986 */ /* 0x0003e8000c101910 */
[----:B------:R-:W2:Y:S04]  /*0500*/  LDG.E R14, desc[UR16][R14.64] ;  /* 0x000000100e0e7981 */ /* 0x000ea8000c1e1900 */
[----:B------:R-:W2:Y:S01]  /*0510*/  LDG.E R6, desc[UR16][R8.64+0x8] ;  /* 0x0000081008067981 */ /* 0x000ea2000c1e1900 */
[----:B------:R-:W-:-:S05]  /*0520*/  HFMA2 R13, -RZ, RZ, 0, 2.384185791015625e-07 ;  /* 0x00000004ff0d7431 */ /* 0x000fca00000001ff */
[----:B------:R-:W-:-:S04]  /*0530*/  IMAD.WIDE R12, R4, R13, UR14 ;  /* 0x0000000e040c7e25 */ /* 0x000fc8000f8e020d */
[----:B--2---:R-:W-:-:S05]  /*0540*/  FFMA R19, R6, R14, R21 ;  /* 0x0000000e06137223 */ /* 0x004fca0000000015 */
[----:B------:R1:W-:Y:S04]  /*0550*/  STG.E desc[UR16][R2.64], R19 ;  /* 0x0000001302007986 */ /* 0x0003e8000c101910 */
[----:B------:R-:W2:Y:S04]  /*0560*/  LDG.E R12, desc[UR16][R12.64] ;  /* 0x000000100c0c7981 */ /* 0x000ea8000c1e1900 */
[----:B------:R-:W2:Y:S01]  /*0570*/  LDG.E R6, desc[UR16][R8.64+0xc] ;  /* 0x00000c1008067981 */ /* 0x000ea2000c1e1900 */
[----:B------:R-:W-:Y:S01]  /*0580*/  UIADD3 UR4, UPT, UPT, UR4, 0x8, URZ ;  /* 0x0000000804047890 */ /* 0x000fe2000fffe0ff */
[----:B------:R-:W-:-:S03]  /*0590*/  MOV R11, UR18 ;  /* 0x00000012000b7c02 */ /* 0x000fc60008000f00 */
[----:B------:R-:W-:Y:S01]  /*05a0*/  UISETP.NE.AND UP0, UPT, UR4, URZ, UPT ;  /* 0x000000ff0400728c */ /* 0x000fe2000bf05270 */
[----:B------:R-:W-:Y:S01]  /*05b0*/  LEA R4, R11, R4, 0x3 ;  /* 0x000000040b047211 */ /* 0x000fe200078e18ff */
[----:B--2---:R-:W-:Y:S01]  /*05c0*/  FFMA R7, R6, R12, R19 ;  /* 0x0000000c06077223 */ /* 0x004fe20000000013 */
[----:B------:R-:W-:-:S04]  /*05d0*/  IADD3 R6, P0, PT, R8, 0x20, RZ ;  /* 0x0000002008067810 */ /* 0x000fc80007f1e0ff */
[----:B------:R1:W-:Y:S01]  /*05e0*/  STG.E desc[UR16][R2.64], R7 ;  /* 0x0000000702007986 */ /* 0x0003e2000c101910 */
[----:B------:R-:W-:Y:S01]  /*05f0*/  IADD3.X R9, PT, PT, RZ, R9, RZ, P0, !PT ;  /* 0x00000009ff097210 */ /* 0x000fe200007fe4ff */
[----:B------:R-:W-:Y:S07]  /*0600*/  BRA.U UP0, `(.L_x_1) ;  /* 0xfffffffd00147547 */ /* 0x000fee000b83ffff */
[----:B------:R-:W-:-:S06]  /*0610*/  ULOP3.LUT UR4, UR18, 0x7ffffff8, URZ, 0xc0, !UPT ;  /* 0x7ffffff812047892 */ /* 0x000fcc000f8ec0ff */
[----:B------:R-:W-:-:S07]  /*0620*/  MOV R4, UR4 ;  /* 0x0000000400047c02 */ /* 0x000fce0008000f00 */
.L_x_0:
[----:B------:R-:W-:-:S06]  /*0630*/  ULOP3.LUT UR4, UR18, 0x7, URZ, 0xc0, !UPT ;  /* 0x0000000712047892 */ /* 0x000fcc000f8ec0ff */
[----:B------:R-:W-:-:S13]  /*0640*/  ISETP.NE.AND P0, PT, RZ, UR4, PT ;  /* 0x00000004ff007c0c */ /* 0x000fda000bf05270 */
[----:B------:R-:W-:Y:S05]  /*0650*/  @!P0 EXIT ;  /* 0x000000000000894d */ /* 0x000fea0003800000 */
[----:B------:R-:W-:Y:S02]  /*0660*/  UISETP.GE.U32.AND UP0, UPT, UR4, 0x4, UPT ;  /* 0x000000040400788c */ /* 0x000fe4000bf06070 */
[----:B------:R-:W-:-:S07]  /*0670*/  ULOP3.LUT UR4, UR18, 0x3, URZ, 0xc0, !UPT ;  /* 0x0000000312047892 */ /* 0x000fce000f8ec0ff */
[----:B------:R-:W-:Y:S05]  /*0680*/  BRA.U !UP0, `(.L_x_2) ;  /* 0x0000000108887547 */ /* 0x000fea000b800000 */
[----:B------:R-:W0:Y:S01]  /*0690*/  LDC.64 R10, c[0x0][0x380] ;  /* 0x0000e000ff0a7b82 */ /* 0x000e220000000a00 */
[----:B------:R-:W-:Y:S01]  /*06a0*/  IADD3 R9, PT, PT, R5, R4, RZ ;  /* 0x0000000405097210 */ /* 0x000fe20007ffe0ff */
[----:B------:R-:W-:Y:S01]  /*06b0*/  IMAD R15, R4, UR18, R0 ;  /* 0x00000012040f7c24 */ /* 0x000fe2000f8e0200 */
[----:B------:R-:W2:Y:S05]  /*06c0*/  LDCU.64 UR6, c[0x0][0x380] ;  /* 0x00007000ff0677ac */ /* 0x000eaa0008000a00 */
[----:B------:R-:W3:Y:S01]  /*06d0*/  LDC.64 R12, c[0x0][0x388] ;  /* 0x0000e200ff0c7b82 */ /* 0x000ee20000000a00 */
[----:B0-----:R-:W-:-:S06]  /*06e0*/  IMAD.WIDE.U32 R10, R9, 0x4, R10 ;  /* 0x00000004090a7825 */ /* 0x001fcc00078e000a */
[----:B------:R-:W4:Y:S01]  /*06f0*/  LDG.E R10, desc[UR16][R10.64] ;  /* 0x000000100a0a7981 */ /* 0x000f22000c1e1900 */
[----:B---3--:R-:W-:-:S05]  /*0700*/  IMAD.WIDE R12, R15, 0x4, R12 ;  /* 0x000000040f0c7825 */ /* 0x008fca00078e020c */
[----:B------:R-:W4:Y:S01]  /*0710*/  LDG.E R6, desc[UR16][R12.64] ;  /* 0x000000100c067981 */ /* 0x000f22000c1e1900 */
[----:B------:R-:W-:Y:S01]  /*0720*/  IADD3 R9, P0, PT, R5, R4, RZ ;  /* 0x0000000405097210 */ /* 0x000fe20007f1e0ff */
[----:B-1----:R-:W-:-:S03]  /*0730*/  IMAD.U32 R17, RZ, RZ, UR18 ;  /* 0x00000012ff117e24 */ /* 0x002fc6000f8e00ff */
[----:B------:R-:W-:Y:S02]  /*0740*/  IADD3.X R14, PT, PT, RZ, RZ, RZ, P0, !PT ;  /* 0x000000ffff0e7210 */ /* 0x000fe400007fe4ff */
[----:B--2---:R-:W-:-:S04]  /*0750*/  LEA R8, P0, R9, UR6, 0x2 ;  /* 0x0000000609087c11 */ /* 0x004fc8000f8010ff */
[----:B------:R-:W-:Y:S01]  /*0760*/  LEA.HI.X R9, R9, UR7, R14, 0x2, P0 ;  /* 0x0000000709097c11 */ /* 0x000fe200080f140e */
[----:B----45:R-:W-:Y:S01]  /*0770*/  FFMA R15, R10, R6, R7 ;  /* 0x000000060a0f7223 */ /* 0x030fe20000000007 */
[----:B------:R-:W-:-:S04]  /*0780*/  IMAD.WIDE.U32 R6, R17, 0x4, R12 ;  /* 0x0000000411067825 */ /* 0x000fc800078e000c */
[----:B------:R0:W-:Y:S04]  /*0790*/  STG.E desc[UR16][R2.64], R15 ;  /* 0x0000000f02007986 */ /* 0x0001e8000c101910 */
[----:B------:R-:W2:Y:S04]  /*07a0*/  LDG.E R11, desc[UR16][R6.64] ;  /* 0x00000010060b7981 */ /* 0x000ea8000c1e1900 */
[----:B------:R-:W2:Y:S01]  /*07b0*/  LDG.E R10, desc[UR16][R8.64+0x4] ;  /* 0x00000410080a7981 */ /* 0x000ea2000c1e1900 */
[----:B------:R-:W-:Y:S01]  /*07c0*/  MOV R13, UR18 ;  /* 0x00000012000d7c02 */ /* 0x000fe20008000f00 */
[----:B--2---:R-:W-:-:S04]  /*07d0*/  FFMA R17, R10, R11, R15 ;  /* 0x0000000b0a117223 */ /* 0x004fc8000000000f */
[----:B------:R-:W-:Y:S01]  /*07e0*/  IMAD.WIDE.U32 R10, R13, 0x4, R6 ;  /* 0x000000040d0a7825 */ /* 0x000fe200078e0006 */
        /* <DEDUP_REMOVED lines=9> */
[----:B------:R-:W-:Y:S01]  /*0880*/  IADD3 R4, PT, PT, R4, 0x4, RZ ;  /* 0x0000000404047810 */ /* 0x000fe20007ffe0ff */
[----:B--2---:R-:W-:-:S05]  /*0890*/  FFMA R7, R6, R12, R19 ;  /* 0x0000000c06077223 */ /* 0x004fca0000000013 */
[----:B------:R0:W-:Y:S02]  /*08a0*/  STG.E desc[UR16][R2.64], R7 ;  /* 0x0000000702007986 */ /* 0x0001e4000c101910 */
.L_x_2:
[----:B------:R-:W-:-:S13]  /*08b0*/  ISETP.NE.AND P0, PT, RZ, UR4, PT ;  /* 0x00000004ff007c0c */ /* 0x000fda000bf05270 */
[----:B------:R-:W-:Y:S05]  /*08c0*/  @!P0 EXIT ;  /* 0x000000000000894d */ /* 0x000fea0003800000 */
[----:B------:R-:W-:-:S09]  /*08d0*/  UISETP.NE.AND UP0, UPT, UR4, 0x1, UPT ;  /* 0x000000010400788c */ /* 0x000fd2000bf05270 */
[----:B------:R-:W-:Y:S05]  /*08e0*/  BRA.U !UP0, `(.L_x_3) ;  /* 0x0000000108587547 */ /* 0x000fea000b800000 */
[----:B------:R-:W2:Y:S01]  /*08f0*/  LDC.64 R8, c[0x0][0x380] ;  /* 0x0000e000ff087b82 */ /* 0x000ea20000000a00 */
[----:B------:R-:W-:Y:S01]  /*0900*/  IADD3 R11, PT, PT, R5, R4, RZ ;  /* 0x00000004050b7210 */ /* 0x000fe20007ffe0ff */
[----:B0-----:R-:W-:Y:S01]  /*0910*/  IMAD R15, R4, UR18, R0 ;  /* 0x00000012040f7c24 */ /* 0x001fe2000f8e0200 */
[----:B------:R-:W0:Y:S05]  /*0920*/  LDCU.64 UR4, c[0x0][0x380] ;  /* 0x00007000ff0477ac */ /* 0x000e2a0008000a00 */
[----:B------:R-:W3:Y:S01]  /*0930*/  LDC.64 R12, c[0x0][0x388] ;  /* 0x0000e200ff0c7b82 */ /* 0x000ee20000000a00 */
[----:B--2---:R-:W-:-:S06]  /*0940*/  IMAD.WIDE.U32 R10, R11, 0x4, R8 ;  /* 0x000000040b0a7825 */ /* 0x004fcc00078e0008 */
[----:B------:R-:W1:Y:S01]  /*0950*/  LDG.E R10, desc[UR16][R10.64] ;  /* 0x000000100a0a7981 */ /* 0x000e62000c1e1900 */
[----:B---3--:R-:W-:-:S05]  /*0960*/  IMAD.WIDE R12, R15, 0x4, R12 ;  /* 0x000000040f0c7825 */ /* 0x008fca00078e020c */
[----:B------:R-:W1:Y:S01]  /*0970*/  LDG.E R6, desc[UR16][R12.64] ;  /* 0x000000100c067981 */ /* 0x000e62000c1e1900 */
[----:B------:R-:W-:Y:S02]  /*0980*/  IADD3 R9, P0, PT, R5, R4, RZ ;  /* 0x0000000405097210 */ /* 0x000fe40007f1e0ff */
[----:B------:R-:W-:Y:S02]  /*0990*/  MOV R15, UR18 ;  /* 0x00000012000f7c02 */ /* 0x000fe40008000f00 */
[----:B------:R-:W-:Y:S02]  /*09a0*/  IADD3.X R14, PT, PT, RZ, RZ, RZ, P0, !PT ;  /* 0x000000ffff0e7210 */ /* 0x000fe400007fe4ff */
[----:B0-----:R-:W-:-:S04]  /*09b0*/  LEA R8, P0, R9, UR4, 0x2 ;  /* 0x0000000409087c11 */ /* 0x001fc8000f8010ff */
[----:B------:R-:W-:Y:S01]  /*09c0*/  LEA.HI.X R9, R9, UR5, R14, 0x2, P0 ;  /* 0x0000000509097c11 */ /* 0x000fe200080f140e */
[----:B------:R-:W-:-:S04]  /*09d0*/  IMAD.WIDE.U32 R14, R15, 0x4, R12 ;  /* 0x000000040f0e7825 */ /* 0x000fc800078e000c */
[----:B-1---5:R-:W-:-:S05]  /*09e0*/  FFMA R17, R10, R6, R7 ;  /* 0x000000060a117223 */ /* 0x022fca0000000007 */
[----:B------:R2:W-:Y:S04]  /*09f0*/  STG.E desc[UR16][R2.64], R17 ;  /* 0x0000001102007986 */ /* 0x0005e8000c101910 */
[----:B------:R-:W3:Y:S04]  /*0a00*/  LDG.E R14, desc[UR16][R14.64] ;  /* 0x000000100e0e7981 */ /* 0x000ee8000c1e1900 */
[----:B------:R-:W3:Y:S01]  /*0a10*/  LDG.E R8, desc[UR16][R8.64+0x4] ;  /* 0x0000041008087981 */ /* 0x000ee2000c1e1900 */
[----:B------:R-:W-:Y:S01]  /*0a20*/  IADD3 R4, PT, PT, R4, 0x2, RZ ;  /* 0x0000000204047810 */ /* 0x000fe20007ffe0ff */
[----:B---3--:R-:W-:-:S05]  /*0a30*/  FFMA R7, R8, R14, R17 ;  /* 0x0000000e08077223 */ /* 0x008fca0000000011 */
[----:B------:R2:W-:Y:S02]  /*0a40*/  STG.E desc[UR16][R2.64], R7 ;  /* 0x0000000702007986 */ /* 0x0005e4000c101910 */
.L_x_3:
[----:B------:R-:W-:-:S04]  /*0a50*/  ULOP3.LUT UR4, UR18, 0x1, URZ, 0xc0, !UPT ;  /* 0x0000000112047892 */ /* 0x000fc8000f8ec0ff */
[----:B------:R-:W-:-:S06]  /*0a60*/  UISETP.NE.U32.AND UP0, UPT, UR4, 0x1, UPT ;  /* 0x000000010400788c */ /* 0x000fcc000bf05070 */
[----:B------:R-:W-:-:S13]  /*0a70*/  PLOP3.LUT P0, PT, PT, PT, UP0, 0x80, 0x8 ;  /* 0x000000000008781c */ /* 0x000fda0003f0f008 */
[----:B------:R-:W-:Y:S05]  /*0a80*/  @P0 EXIT ;  /* 0x000000000000094d */ /* 0x000fea0003800000 */
[----:B------:R-:W3:Y:S01]  /*0a90*/  LDC.64 R8, c[0x0][0x380] ;  /* 0x0000e000ff087b82 */ /* 0x000ee20000000a00 */
[----:B------:R-:W-:Y:S01]  /*0aa0*/  IADD3 R5, PT, PT, R5, R4, RZ ;  /* 0x0000000405057210 */ /* 0x000fe20007ffe0ff */
[----:B------:R-:W-:-:S06]  /*0ab0*/  IMAD R13, R4, UR18, R0 ;  /* 0x00000012040d7c24 */ /* 0x000fcc000f8e0200 */
[----:B------:R-:W4:Y:S01]  /*0ac0*/  LDC.64 R10, c[0x0][0x388] ;  /* 0x0000e200ff0a7b82 */ /* 0x000f220000000a00 */
[----:B---3--:R-:W-:-:S06]  /*0ad0*/  IMAD.WIDE.U32 R4, R5, 0x4, R8 ;  /* 0x0000000405047825 */ /* 0x008fcc00078e0008 */
[----:B------:R-:W0:Y:S01]  /*0ae0*/  LDG.E R4, desc[UR16][R4.64] ;  /* 0x0000001004047981 */ /* 0x000e22000c1e1900 */
[----:B----4-:R-:W-:-:S06]  /*0af0*/  IMAD.WIDE R8, R13, 0x4, R10 ;  /* 0x000000040d087825 */ /* 0x010fcc00078e020a */
[----:B------:R-:W0:Y:S02]  /*0b00*/  LDG.E R8, desc[UR16][R8.64] ;  /* 0x0000001008087981 */ /* 0x000e24000c1e1900 */
[----:B012--5:R-:W-:-:S05]  /*0b10*/  FFMA R7, R4, R8, R7 ;  /* 0x0000000804077223 */ /* 0x027fca0000000007 */
[----:B------:R-:W-:Y:S01]  /*0b20*/  STG.E desc[UR16][R2.64], R7 ;  /* 0x0000000702007986 */ /* 0x000fe2000c101910 */
[----:B------:R-:W-:Y:S05]  /*0b30*/  EXIT ;  /* 0x000000000000794d */ /* 0x000fea0003800000 */
.L_x_4:
[----:B------:R-:W-:-:S00]  /*0b40*/  BRA `(.L_x_4) ;  /* 0xfffffffc00fc7947 */ /* 0x000fc0000383ffff */
[----:B------:R-:W-:-:S00]  /*0b50*/  NOP ;  /* 0x0000000000007918 */ /* 0x000fc00000000000 */
        /* <DEDUP_REMOVED lines=10> */
.L_x_6:


//--------------------- .text._Z13cudaMatrixAddPfS_S_ii --------------------------
	.section	.text._Z13cudaMatrixAddPfS_S_ii,"ax",@progbits
	.align	128
        .global         _Z13cudaMatrixAddPfS_S_ii
        .type           _Z13cudaMatrixAddPfS_S_ii,@function
        .size           _Z13cudaMatrixAddPfS_S_ii,(.L_x_7 - _Z13cudaMatrixAddPfS_S_ii)
        .other          _Z13cudaMatrixAddPfS_S_ii,@"STO_CUDA_ENTRY STV_DEFAULT"
_Z13cudaMatrixAddPfS_S_ii:
.text._Z13cudaMatrixAddPfS_S_ii:
[----:B------:R-:W-:Y:S01]  /*0000*/  LDC R1, c[0x0][0x37c] ;  /* 0x0000df00ff017b82 */ /* 0x000fe20000000800 */
[----:B------:R-:W0:Y:S07]  /*0010*/  S2R R2, SR_TID.X ;  /* 0x0000000000027919 */ /* 0x000e2e0000002100 */
[----:B------:R-:W1:Y:S01]  /*0020*/  LDC R0, c[0x0][0x364] ;  /* 0x0000d900ff007b82 */ /* 0x000e620000000800 */
[----:B------:R-:W2:Y:S01]  /*0030*/  LDCU.64 UR6, c[0x0][0x398] ;  /* 0x00007300ff0677ac */ /* 0x000ea20008000a00 */
[----:B------:R-:W1:Y:S06]  /*0040*/  S2R R3, SR_TID.Y ;  /* 0x0000000000037919 */ /* 0x000e6c0000002200 */
[----:B------:R-:W0:Y:S08]  /*0050*/  S2UR UR5, SR_CTAID.X ;  /* 0x00000000000579c3 */ /* 0x000e300000002500 */
[----:B------:R-:W0:Y:S08]  /*0060*/  LDC R7, c[0x0][0x360] ;  /* 0x0000d800ff077b82 */ /* 0x000e300000000800 */
[----:B------:R-:W1:Y:S01]  /*0070*/  S2UR UR4, SR_CTAID.Y ;  /* 0x00000000000479c3 */ /* 0x000e620000002600 */
[----:B0-----:R-:W-:-:S05]  /*0080*/  IMAD R7, R7, UR5, R2 ;  /* 0x0000000507077c24 */ /* 0x001fca000f8e0202 */
[----:B--2---:R-:W-:Y:S01]  /*0090*/  ISETP.GE.AND P0, PT, R7, UR7, PT ;  /* 0x0000000707007c0c */ /* 0x004fe2000bf06270 */
[----:B-1----:R-:W-:-:S05]  /*00a0*/  IMAD R0, R0, UR4, R3 ;  /* 0x0000000400007c24 */ /* 0x002fca000f8e0203 */
[----:B------:R-:W-:-:S13]  /*00b0*/  ISETP.GE.OR P0, PT, R0, UR6, P0 ;  /* 0x0000000600007c0c */ /* 0x000fda0008706670 */
[----:B------:R-:W-:Y:S05]  /*00c0*/  @P0 EXIT ;  /* 0x000000000000094d */ /* 0x000fea0003800000 */
[----:B------:R-:W0:Y:S01]  /*00d0*/  LDC.64 R2, c[0x0][0x380] ;  /* 0x0000e000ff027b82 */ /* 0x000e220000000a00 */
[----:B------:R-:W1:Y:S01]  /*00e0*/  LDCU.64 UR4, c[0x0][0x358] ;  /* 0x00006b00ff0477ac */ /* 0x000e620008000a00 */
[----:B------:R-:W-:-:S06]  /*00f0*/  IMAD R9, R0, UR6, R7 ;  /* 0x0000000600097c24 */ /* 0x000fcc000f8e0207 */
[----:B------:R-:W2:Y:S08]  /*0100*/  LDC.64 R4, c[0x0][0x388] ;  /* 0x0000e200ff047b82 */ /* 0x000eb00000000a00 */
[----:B------:R-:W3:Y:S01]  /*0110*/  LDC.64 R6, c[0x0][0x390] ;  /* 0x0000e400ff067b82 */ /* 0x000ee20000000a00 */
[----:B0-----:R-:W-:-:S06]  /*0120*/  IMAD.WIDE R2, R9, 0x4, R2 ;  /* 0x0000000409027825 */ /* 0x001fcc00078e0202 */
[----:B-1----:R-:W4:Y:S01]  /*0130*/  LDG.E R2, desc[UR4][R2.64] ;  /* 0x0000000402027981 */ /* 0x002f22000c1e1900 */
[----:B--2---:R-:W-:-:S06]  /*0140*/  IMAD.WIDE R4, R9, 0x4, R4 ;  /* 0x0000000409047825 */ /* 0x004fcc00078e0204 */
[----:B------:R-:W4:Y:S01]  /*0150*/  LDG.E R5, desc[UR4][R4.64] ;  /* 0x0000000404057981 */ /* 0x000f22000c1e1900 */
[----:B---3--:R-:W-:-:S04]  /*0160*/  IMAD.WIDE R6, R9, 0x4, R6 ;  /* 0x0000000409067825 */ /* 0x008fc800078e0206 */
[----:B----4-:R-:W-:-:S05]  /*0170*/  FADD R9, R2, R5 ;  /* 0x0000000502097221 */ /* 0x010fca0000000000 */
[----:B------:R-:W-:Y:S01]  /*0180*/  STG.E desc[UR4][R6.64], R9 ;  /* 0x0000000906007986 */ /* 0x000fe2000c101904 */
[----:B------:R-:W-:Y:S05]  /*0190*/  EXIT ;  /* 0x000000000000794d */ /* 0x000fea0003800000 */
.L_x_5:
        /* <DEDUP_REMOVED lines=14> */
.L_x_7:


//--------------------- .nv.shared.reserved.0     --------------------------
	.section	.nv.shared.reserved.0,"aw",@nobits
	.weak		__nv_reservedSMEM_offset_0_alias
	.size		__nv_reservedSMEM_offset_0_alias, 0, 64
	.other		__nv_reservedSMEM_offset_0_alias,@"STO_CUDA_RESERVED_SHARED STV_DEFAULT"
__nv_reservedSMEM_offset_0_alias:
	.zero		0
	.zero		64


//--------------------- .nv.constant0._Z14cudaMatrixMultPfS_S_i --------------------------
	.section	.nv.constant0._Z14cudaMatrixMultPfS_S_i,"a",@progbits
	.sectionflags	@""
	.align	4
.nv.constant0._Z14cudaMatrixMultPfS_S_i:
	.zero		924


//--------------------- .nv.constant0._Z13cudaMatrixAddPfS_S_ii --------------------------
	.section	.nv.constant0._Z13cudaMatrixAddPfS_S_ii,"a",@progbits
	.sectionflags	@""
	.align	4
.nv.constant0._Z13cudaMatrixAddPfS_S_ii:
	.zero		928


//--------------------- SYMBOLS --------------------------

	.type		.nv.reservedSmem.offset0,@object
	.size		.nv.reservedSmem.offset0,0x4
